//
// Generated by NVIDIA NVVM Compiler
//
// Compiler Build ID: CL-36424714
// Cuda compilation tools, release 13.0, V13.0.88
// Based on NVVM 20.0.0
//

.version 9.0
.target sm_100
.address_size 64

	// .globl	_Z16sgpu_cuda_kerneliiPjS_S_S_i
// _ZZ16sgpu_cuda_kerneliiPjS_S_S_iE4down has been demoted
// _ZZ16sgpu_cuda_kerneliiPjS_S_S_iE4left has been demoted
// _ZZ16sgpu_cuda_kerneliiPjS_S_S_iE5right has been demoted
// _ZZ16sgpu_cuda_kerneliiPjS_S_S_iE6bitmap has been demoted
// _ZZ16sgpu_cuda_kerneliiPjS_S_S_iE3sum has been demoted
// _ZZ11cuda_kerneliiPjS_S_S_iE4down has been demoted
// _ZZ11cuda_kerneliiPjS_S_S_iE4left has been demoted
// _ZZ11cuda_kerneliiPjS_S_S_iE5right has been demoted
// _ZZ11cuda_kerneliiPjS_S_S_iE6bitmap has been demoted
// _ZZ11cuda_kerneliiPjS_S_S_iE3sum has been demoted

.visible .entry _Z16sgpu_cuda_kerneliiPjS_S_S_i(
	.param .u32 _Z16sgpu_cuda_kerneliiPjS_S_S_i_param_0,
	.param .u32 _Z16sgpu_cuda_kerneliiPjS_S_S_i_param_1,
	.param .u64 .ptr .align 1 _Z16sgpu_cuda_kerneliiPjS_S_S_i_param_2,
	.param .u64 .ptr .align 1 _Z16sgpu_cuda_kerneliiPjS_S_S_i_param_3,
	.param .u64 .ptr .align 1 _Z16sgpu_cuda_kerneliiPjS_S_S_i_param_4,
	.param .u64 .ptr .align 1 _Z16sgpu_cuda_kerneliiPjS_S_S_i_param_5,
	.param .u32 _Z16sgpu_cuda_kerneliiPjS_S_S_i_param_6
)
{
	.reg .pred 	%p<14>;
	.reg .b32 	%r<89>;
	.reg .b64 	%rd<15>;
	// demoted variable
	.shared .align 4 .b8 _ZZ16sgpu_cuda_kerneliiPjS_S_S_iE4down[3840];
	// demoted variable
	.shared .align 4 .b8 _ZZ16sgpu_cuda_kerneliiPjS_S_S_iE4left[3840];
	// demoted variable
	.shared .align 4 .b8 _ZZ16sgpu_cuda_kerneliiPjS_S_S_iE5right[3840];
	// demoted variable
	.shared .align 4 .b8 _ZZ16sgpu_cuda_kerneliiPjS_S_S_iE6bitmap[3840];
	// demoted variable
	.shared .align 4 .b8 _ZZ16sgpu_cuda_kerneliiPjS_S_S_iE3sum[384];
	ld.param.u32 	%r24, [_Z16sgpu_cuda_kerneliiPjS_S_S_i_param_0];
	ld.param.u32 	%r23, [_Z16sgpu_cuda_kerneliiPjS_S_S_i_param_1];
	ld.param.u64 	%rd1, [_Z16sgpu_cuda_kerneliiPjS_S_S_i_param_2];
	ld.param.u64 	%rd2, [_Z16sgpu_cuda_kerneliiPjS_S_S_i_param_3];
	ld.param.u64 	%rd3, [_Z16sgpu_cuda_kerneliiPjS_S_S_i_param_4];
	ld.param.u64 	%rd4, [_Z16sgpu_cuda_kerneliiPjS_S_S_i_param_5];
	ld.param.u32 	%r25, [_Z16sgpu_cuda_kerneliiPjS_S_S_i_param_6];
	mov.u32 	%r1, %tid.x;
	mov.u32 	%r2, %ctaid.x;
	mov.u32 	%r26, %ntid.x;
	mad.lo.s32 	%r3, %r2, %r26, %r1;
	mov.b32 	%r27, -1;
	shl.b32 	%r4, %r27, %r24;
	setp.ge.s32 	%p1, %r3, %r25;
	shl.b32 	%r28, %r1, 2;
	mov.u32 	%r29, _ZZ16sgpu_cuda_kerneliiPjS_S_S_iE3sum;
	add.s32 	%r5, %r29, %r28;
	@%p1 bra 	$L__BB0_11;
	cvta.to.global.u64 	%rd5, %rd1;
	cvta.to.global.u64 	%rd6, %rd2;
	cvta.to.global.u64 	%rd7, %rd3;
	mul.wide.s32 	%rd8, %r3, 4;
	add.s64 	%rd9, %rd5, %rd8;
	ld.global.u32 	%r32, [%rd9];
	mul.lo.s32 	%r33, %r1, 40;
	mov.u32 	%r34, _ZZ16sgpu_cuda_kerneliiPjS_S_S_iE4down;
	add.s32 	%r6, %r34, %r33;
	st.shared.u32 	[%r6], %r32;
	add.s64 	%rd10, %rd6, %rd8;
	ld.global.u32 	%r35, [%rd10];
	mov.u32 	%r36, _ZZ16sgpu_cuda_kerneliiPjS_S_S_iE4left;
	add.s32 	%r7, %r36, %r33;
	st.shared.u32 	[%r7], %r35;
	add.s64 	%rd11, %rd7, %rd8;
	ld.global.u32 	%r37, [%rd11];
	mov.u32 	%r38, _ZZ16sgpu_cuda_kerneliiPjS_S_S_iE5right;
	add.s32 	%r8, %r38, %r33;
	st.shared.u32 	[%r8], %r37;
	or.b32  	%r39, %r35, %r32;
	or.b32  	%r40, %r39, %r37;
	mov.u32 	%r41, _ZZ16sgpu_cuda_kerneliiPjS_S_S_iE6bitmap;
	add.s32 	%r9, %r41, %r33;
	st.shared.u32 	[%r9], %r40;
	not.b32 	%r10, %r4;
	mov.b32 	%r88, 0;
	mov.u32 	%r87, %r88;
$L__BB0_2:
	shl.b32 	%r42, %r88, 2;
	add.s32 	%r13, %r9, %r42;
	ld.shared.u32 	%r14, [%r13];
	or.b32  	%r43, %r14, %r4;
	setp.ne.s32 	%p2, %r43, -1;
	@%p2 bra 	$L__BB0_4;
	add.s32 	%r88, %r88, -1;
	bra.uni 	$L__BB0_9;
$L__BB0_4:
	add.s32 	%r44, %r14, 1;
	not.b32 	%r45, %r14;
	and.b32  	%r16, %r44, %r45;
	or.b32  	%r46, %r44, %r14;
	st.shared.u32 	[%r13], %r46;
	and.b32  	%r47, %r16, %r10;
	setp.eq.s32 	%p3, %r47, 0;
	@%p3 bra 	$L__BB0_8;
	add.s32 	%r17, %r88, 1;
	setp.ne.s32 	%p4, %r17, %r23;
	@%p4 bra 	$L__BB0_7;
	add.s32 	%r87, %r87, 1;
	add.s32 	%r88, %r88, -1;
	bra.uni 	$L__BB0_9;
$L__BB0_7:
	add.s32 	%r49, %r6, %r42;
	ld.shared.u32 	%r50, [%r49];
	or.b32  	%r51, %r50, %r16;
	st.shared.u32 	[%r49+4], %r51;
	add.s32 	%r52, %r7, %r42;
	ld.shared.u32 	%r53, [%r52];
	or.b32  	%r54, %r53, %r16;
	shl.b32 	%r55, %r54, 1;
	st.shared.u32 	[%r52+4], %r55;
	add.s32 	%r56, %r8, %r42;
	ld.shared.u32 	%r57, [%r56];
	or.b32  	%r58, %r57, %r16;
	shr.u32 	%r59, %r58, 1;
	st.shared.u32 	[%r56+4], %r59;
	or.b32  	%r60, %r51, %r55;
	or.b32  	%r61, %r60, %r59;
	st.shared.u32 	[%r13+4], %r61;
	mov.u32 	%r88, %r17;
	bra.uni 	$L__BB0_9;
$L__BB0_8:
	add.s32 	%r88, %r88, -1;
$L__BB0_9:
	setp.gt.s32 	%p5, %r88, -1;
	@%p5 bra 	$L__BB0_2;
	st.shared.u32 	[%r5], %r87;
	bra.uni 	$L__BB0_12;
$L__BB0_11:
	mov.b32 	%r30, 0;
	st.shared.u32 	[%r5], %r30;
$L__BB0_12:
	bar.sync 	0;
	and.b32  	%r62, %r1, 992;
	setp.ne.s32 	%p6, %r62, 0;
	@%p6 bra 	$L__BB0_14;
	ld.shared.u32 	%r63, [%r5+256];
	ld.shared.u32 	%r64, [%r5];
	add.s32 	%r65, %r64, %r63;
	st.shared.u32 	[%r5], %r65;
$L__BB0_14:
	bar.sync 	0;
	setp.gt.u32 	%p7, %r1, 31;
	@%p7 bra 	$L__BB0_16;
	ld.shared.u32 	%r66, [%r5+128];
	ld.shared.u32 	%r67, [%r5];
	add.s32 	%r68, %r67, %r66;
	st.shared.u32 	[%r5], %r68;
$L__BB0_16:
	bar.sync 	0;
	setp.gt.u32 	%p8, %r1, 15;
	@%p8 bra 	$L__BB0_18;
	ld.shared.u32 	%r69, [%r5+64];
	ld.shared.u32 	%r70, [%r5];
	add.s32 	%r71, %r70, %r69;
	st.shared.u32 	[%r5], %r71;
$L__BB0_18:
	bar.sync 	0;
	setp.gt.u32 	%p9, %r1, 7;
	@%p9 bra 	$L__BB0_20;
	ld.shared.u32 	%r72, [%r5+32];
	ld.shared.u32 	%r73, [%r5];
	add.s32 	%r74, %r73, %r72;
	st.shared.u32 	[%r5], %r74;
$L__BB0_20:
	bar.sync 	0;
	setp.gt.u32 	%p10, %r1, 3;
	@%p10 bra 	$L__BB0_22;
	ld.shared.u32 	%r75, [%r5+16];
	ld.shared.u32 	%r76, [%r5];
	add.s32 	%r77, %r76, %r75;
	st.shared.u32 	[%r5], %r77;
$L__BB0_22:
	bar.sync 	0;
	setp.gt.u32 	%p11, %r1, 1;
	@%p11 bra 	$L__BB0_24;
	ld.shared.u32 	%r78, [%r5+8];
	ld.shared.u32 	%r79, [%r5];
	add.s32 	%r80, %r79, %r78;
	st.shared.u32 	[%r5], %r80;
$L__BB0_24:
	bar.sync 	0;
	setp.ne.s32 	%p12, %r1, 0;
	@%p12 bra 	$L__BB0_26;
	ld.shared.u32 	%r81, [_ZZ16sgpu_cuda_kerneliiPjS_S_S_iE3sum+4];
	ld.shared.u32 	%r82, [_ZZ16sgpu_cuda_kerneliiPjS_S_S_iE3sum];
	add.s32 	%r83, %r82, %r81;
	st.shared.u32 	[_ZZ16sgpu_cuda_kerneliiPjS_S_S_iE3sum], %r83;
$L__BB0_26:
	setp.ne.s32 	%p13, %r1, 0;
	bar.sync 	0;
	@%p13 bra 	$L__BB0_28;
	ld.shared.u32 	%r84, [_ZZ16sgpu_cuda_kerneliiPjS_S_S_iE3sum];
	cvta.to.global.u64 	%rd12, %rd4;
	mul.wide.u32 	%rd13, %r2, 4;
	add.s64 	%rd14, %rd12, %rd13;
	st.global.u32 	[%rd14], %r84;
$L__BB0_28:
	ret;

}
	// .globl	_Z11cuda_kerneliiPjS_S_S_i
.visible .entry _Z11cuda_kerneliiPjS_S_S_i(
	.param .u32 _Z11cuda_kerneliiPjS_S_S_i_param_0,
	.param .u32 _Z11cuda_kerneliiPjS_S_S_i_param_1,
	.param .u64 .ptr .align 1 _Z11cuda_kerneliiPjS_S_S_i_param_2,
	.param .u64 .ptr .align 1 _Z11cuda_kerneliiPjS_S_S_i_param_3,
	.param .u64 .ptr .align 1 _Z11cuda_kerneliiPjS_S_S_i_param_4,
	.param .u64 .ptr .align 1 _Z11cuda_kerneliiPjS_S_S_i_param_5,
	.param .u32 _Z11cuda_kerneliiPjS_S_S_i_param_6
)
{
	.reg .pred 	%p<14>;
	.reg .b32 	%r<91>;
	.reg .b64 	%rd<15>;
	// demoted variable
	.shared .align 4 .b8 _ZZ11cuda_kerneliiPjS_S_S_iE4down[3840];
	// demoted variable
	.shared .align 4 .b8 _ZZ11cuda_kerneliiPjS_S_S_iE4left[3840];
	// demoted variable
	.shared .align 4 .b8 _ZZ11cuda_kerneliiPjS_S_S_iE5right[3840];
	// demoted variable
	.shared .align 4 .b8 _ZZ11cuda_kerneliiPjS_S_S_iE6bitmap[3840];
	// demoted variable
	.shared .align 4 .b8 _ZZ11cuda_kerneliiPjS_S_S_iE3sum[384];
	ld.param.u32 	%r24, [_Z11cuda_kerneliiPjS_S_S_i_param_0];
	ld.param.u32 	%r23, [_Z11cuda_kerneliiPjS_S_S_i_param_1];
	ld.param.u64 	%rd1, [_Z11cuda_kerneliiPjS_S_S_i_param_2];
	ld.param.u64 	%rd2, [_Z11cuda_kerneliiPjS_S_S_i_param_3];
	ld.param.u64 	%rd3, [_Z11cuda_kerneliiPjS_S_S_i_param_4];
	ld.param.u64 	%rd4, [_Z11cuda_kerneliiPjS_S_S_i_param_5];
	ld.param.u32 	%r25, [_Z11cuda_kerneliiPjS_S_S_i_param_6];
	mov.u32 	%r1, %tid.x;
	mov.u32 	%r2, %ctaid.x;
	mov.u32 	%r26, %ntid.x;
	mad.lo.s32 	%r3, %r2, %r26, %r1;
	mov.b32 	%r27, -1;
	shl.b32 	%r4, %r27, %r24;
	not.b32 	%r5, %r4;
	setp.ge.s32 	%p1, %r3, %r25;
	shl.b32 	%r28, %r1, 2;
	mov.u32 	%r29, _ZZ11cuda_kerneliiPjS_S_S_iE3sum;
	add.s32 	%r6, %r29, %r28;
	@%p1 bra 	$L__BB1_11;
	cvta.to.global.u64 	%rd5, %rd1;
	cvta.to.global.u64 	%rd6, %rd2;
	cvta.to.global.u64 	%rd7, %rd3;
	mul.wide.s32 	%rd8, %r3, 4;
	add.s64 	%rd9, %rd5, %rd8;
	ld.global.u32 	%r32, [%rd9];
	mul.lo.s32 	%r33, %r1, 40;
	mov.u32 	%r34, _ZZ11cuda_kerneliiPjS_S_S_iE4down;
	add.s32 	%r7, %r34, %r33;
	st.shared.u32 	[%r7], %r32;
	add.s64 	%rd10, %rd6, %rd8;
	ld.global.u32 	%r35, [%rd10];
	mov.u32 	%r36, _ZZ11cuda_kerneliiPjS_S_S_iE4left;
	add.s32 	%r8, %r36, %r33;
	st.shared.u32 	[%r8], %r35;
	add.s64 	%rd11, %rd7, %rd8;
	ld.global.u32 	%r37, [%rd11];
	mov.u32 	%r38, _ZZ11cuda_kerneliiPjS_S_S_iE5right;
	add.s32 	%r9, %r38, %r33;
	st.shared.u32 	[%r9], %r37;
	or.b32  	%r39, %r35, %r32;
	or.b32  	%r40, %r39, %r37;
	not.b32 	%r41, %r40;
	and.b32  	%r42, %r41, %r5;
	mov.u32 	%r43, _ZZ11cuda_kerneliiPjS_S_S_iE6bitmap;
	add.s32 	%r10, %r43, %r33;
	st.shared.u32 	[%r10], %r42;
	mov.b32 	%r90, 0;
	mov.u32 	%r89, %r90;
$L__BB1_2:
	shl.b32 	%r44, %r90, 2;
	add.s32 	%r13, %r10, %r44;
	ld.shared.u32 	%r14, [%r13];
	setp.ne.s32 	%p2, %r14, 0;
	@%p2 bra 	$L__BB1_4;
	add.s32 	%r90, %r90, -1;
	bra.uni 	$L__BB1_9;
$L__BB1_4:
	neg.s32 	%r45, %r14;
	and.b32  	%r16, %r14, %r45;
	xor.b32  	%r46, %r16, %r14;
	st.shared.u32 	[%r13], %r46;
	and.b32  	%r47, %r16, %r4;
	setp.ne.s32 	%p3, %r47, 0;
	@%p3 bra 	$L__BB1_8;
	add.s32 	%r17, %r90, 1;
	setp.ne.s32 	%p4, %r17, %r23;
	@%p4 bra 	$L__BB1_7;
	add.s32 	%r89, %r89, 1;
	add.s32 	%r90, %r90, -1;
	bra.uni 	$L__BB1_9;
$L__BB1_7:
	add.s32 	%r49, %r7, %r44;
	ld.shared.u32 	%r50, [%r49];
	or.b32  	%r51, %r50, %r16;
	st.shared.u32 	[%r49+4], %r51;
	add.s32 	%r52, %r8, %r44;
	ld.shared.u32 	%r53, [%r52];
	or.b32  	%r54, %r53, %r16;
	shl.b32 	%r55, %r54, 1;
	st.shared.u32 	[%r52+4], %r55;
	add.s32 	%r56, %r9, %r44;
	ld.shared.u32 	%r57, [%r56];
	or.b32  	%r58, %r57, %r16;
	shr.u32 	%r59, %r58, 1;
	st.shared.u32 	[%r56+4], %r59;
	or.b32  	%r60, %r51, %r55;
	or.b32  	%r61, %r60, %r59;
	not.b32 	%r62, %r61;
	and.b32  	%r63, %r62, %r5;
	st.shared.u32 	[%r13+4], %r63;
	mov.u32 	%r90, %r17;
	bra.uni 	$L__BB1_9;
$L__BB1_8:
	add.s32 	%r90, %r90, -1;
$L__BB1_9:
	setp.gt.s32 	%p5, %r90, -1;
	@%p5 bra 	$L__BB1_2;
	st.shared.u32 	[%r6], %r89;
	bra.uni 	$L__BB1_12;
$L__BB1_11:
	mov.b32 	%r30, 0;
	st.shared.u32 	[%r6], %r30;
$L__BB1_12:
	bar.sync 	0;
	and.b32  	%r64, %r1, 992;
	setp.ne.s32 	%p6, %r64, 0;
	@%p6 bra 	$L__BB1_14;
	ld.shared.u32 	%r65, [%r6+256];
	ld.shared.u32 	%r66, [%r6];
	add.s32 	%r67, %r66, %r65;
	st.shared.u32 	[%r6], %r67;
$L__BB1_14:
	bar.sync 	0;
	setp.gt.u32 	%p7, %r1, 31;
	@%p7 bra 	$L__BB1_16;
	ld.shared.u32 	%r68, [%r6+128];
	ld.shared.u32 	%r69, [%r6];
	add.s32 	%r70, %r69, %r68;
	st.shared.u32 	[%r6], %r70;
$L__BB1_16:
	bar.sync 	0;
	setp.gt.u32 	%p8, %r1, 15;
	@%p8 bra 	$L__BB1_18;
	ld.shared.u32 	%r71, [%r6+64];
	ld.shared.u32 	%r72, [%r6];
	add.s32 	%r73, %r72, %r71;
	st.shared.u32 	[%r6], %r73;
$L__BB1_18:
	bar.sync 	0;
	setp.gt.u32 	%p9, %r1, 7;
	@%p9 bra 	$L__BB1_20;
	ld.shared.u32 	%r74, [%r6+32];
	ld.shared.u32 	%r75, [%r6];
	add.s32 	%r76, %r75, %r74;
	st.shared.u32 	[%r6], %r76;
$L__BB1_20:
	bar.sync 	0;
	setp.gt.u32 	%p10, %r1, 3;
	@%p10 bra 	$L__BB1_22;
	ld.shared.u32 	%r77, [%r6+16];
	ld.shared.u32 	%r78, [%r6];
	add.s32 	%r79, %r78, %r77;
	st.shared.u32 	[%r6], %r79;
$L__BB1_22:
	bar.sync 	0;
	setp.gt.u32 	%p11, %r1, 1;
	@%p11 bra 	$L__BB1_24;
	ld.shared.u32 	%r80, [%r6+8];
	ld.shared.u32 	%r81, [%r6];
	add.s32 	%r82, %r81, %r80;
	st.shared.u32 	[%r6], %r82;
$L__BB1_24:
	bar.sync 	0;
	setp.ne.s32 	%p12, %r1, 0;
	@%p12 bra 	$L__BB1_26;
	ld.shared.u32 	%r83, [_ZZ11cuda_kerneliiPjS_S_S_iE3sum+4];
	ld.shared.u32 	%r84, [_ZZ11cuda_kerneliiPjS_S_S_iE3sum];
	add.s32 	%r85, %r84, %r83;
	st.shared.u32 	[_ZZ11cuda_kerneliiPjS_S_S_iE3sum], %r85;
$L__BB1_26:
	setp.ne.s32 	%p13, %r1, 0;
	bar.sync 	0;
	@%p13 bra 	$L__BB1_28;
	ld.shared.u32 	%r86, [_ZZ11cuda_kerneliiPjS_S_S_iE3sum];
	cvta.to.global.u64 	%rd12, %rd4;
	mul.wide.u32 	%rd13, %r2, 4;
	add.s64 	%rd14, %rd12, %rd13;
	st.global.u32 	[%rd14], %r86;
$L__BB1_28:
	ret;

}


// ===== COMPILED SASS (sm_100) =====

	.target	sm_100

	.elftype	@"ET_EXEC"


//--------------------- .note.nv.tkinfo           --------------------------
	.section	.note.nv.tkinfo,"",@"SHT_NOTE"
	.sectionflags	@"SHF_NOTE_NV_TKINFO"
	.tkinfo
        /*0018*/ 	.word	0x00000002
        /*0030*/ 	.string	""
        /*0030*/ 	.string	"ptxas"
        /*0030*/ 	.string	"Cuda compilation tools, release 13.0, V13.0.88"
        /*0030*/ 	.string	"Build cuda_13.0.r13.0/compiler.36424714_0"
        /*0030*/ 	.string	"-arch sm_100 -m 64 "



//--------------------- .note.nv.cuinfo           --------------------------
	.section	.note.nv.cuinfo,"",@"SHT_NOTE"
	.sectionflags	@"SHF_NOTE_NV_CUINFO"
        /*0018*/ 	.short	0x0002
        /*001a*/ 	.short	0x0064
        /*001c*/ 	.short	0x0082
	.zero		2


//--------------------- .nv.info                  --------------------------
	.section	.nv.info,"",@"SHT_CUDA_INFO"
	.align	4


	//----- nvinfo : EIATTR_REGCOUNT
	.align		4
        /*0000*/ 	.byte	0x04, 0x2f
        /*0002*/ 	.short	(.L_1 - .L_0)
	.align		4
.L_0:
        /*0004*/ 	.word	index@(_Z16sgpu_cuda_kerneliiPjS_S_S_i)
        /*0008*/ 	.word	0x00000016


	//----- nvinfo : EIATTR_FRAME_SIZE
	.align		4
.L_1:
        /*000c*/ 	.byte	0x04, 0x11
        /*000e*/ 	.short	(.L_3 - .L_2)
	.align		4
.L_2:
        /*0010*/ 	.word	index@(_Z16sgpu_cuda_kerneliiPjS_S_S_i)
        /*0014*/ 	.word	0x00000000


	//----- nvinfo : EIATTR_REGCOUNT
	.align		4
.L_3:
        /*0018*/ 	.byte	0x04, 0x2f
        /*001a*/ 	.short	(.L_5 - .L_4)
	.align		4
.L_4:
        /*001c*/ 	.word	index@(_Z11cuda_kerneliiPjS_S_S_i)
        /*0020*/ 	.word	0x00000016


	//----- nvinfo : EIATTR_FRAME_SIZE
	.align		4
.L_5:
        /*0024*/ 	.byte	0x04, 0x11
        /*0026*/ 	.short	(.L_7 - .L_6)
	.align		4
.L_6:
        /*0028*/ 	.word	index@(_Z11cuda_kerneliiPjS_S_S_i)
        /*002c*/ 	.word	0x00000000


	//----- nvinfo : EIATTR_MIN_STACK_SIZE
	.align		4
.L_7:
        /*0030*/ 	.byte	0x04, 0x12
        /*0032*/ 	.short	(.L_9 - .L_8)
	.align		4
.L_8:
        /*0034*/ 	.word	index@(_Z11cuda_kerneliiPjS_S_S_i)
        /*0038*/ 	.word	0x00000000


	//----- nvinfo : EIATTR_MIN_STACK_SIZE
	.align		4
.L_9:
        /*003c*/ 	.byte	0x04, 0x12
        /*003e*/ 	.short	(.L_11 - .L_10)
	.align		4
.L_10:
        /*0040*/ 	.word	index@(_Z16sgpu_cuda_kerneliiPjS_S_S_i)
        /*0044*/ 	.word	0x00000000
.L_11:


//--------------------- .nv.compat                --------------------------
	.section	.nv.compat,"",@"SHT_CUDA_COMPAT_INFO"
	.align	4
        /*0000*/ 	.byte	0x02, 0x09, 0x00, 0x00, 0x02, 0x02, 0x01, 0x00, 0x02, 0x05, 0x05, 0x00, 0x03, 0x07, 0x01, 0x01
        /*0010*/ 	.byte	0x02, 0x03, 0x00, 0x00, 0x02, 0x06, 0x01, 0x00, 0x04, 0x0b, 0x08, 0x00, 0x09, 0x00, 0x00, 0x00
        /*0020*/ 	.byte	0x00, 0x00, 0x00, 0x00


//--------------------- .nv.info._Z11cuda_kerneliiPjS_S_S_i --------------------------
	.section	.nv.info._Z11cuda_kerneliiPjS_S_S_i,"",@"SHT_CUDA_INFO"
	.sectionflags	@""
	.align	4


	//----- nvinfo : EIATTR_CUDA_API_VERSION
	.align		4
        /*0000*/ 	.byte	0x04, 0x37
        /*0002*/ 	.short	(.L_13 - .L_12)
.L_12:
        /*0004*/ 	.word	0x00000082


	//----- nvinfo : EIATTR_KPARAM_INFO
	.align		4
.L_13:
        /*0008*/ 	.byte	0x04, 0x17
        /*000a*/ 	.short	(.L_15 - .L_14)
.L_14:
        /*000c*/ 	.word	0x00000000
        /*0010*/ 	.short	0x0006
        /*0012*/ 	.short	0x0028
        /*0014*/ 	.byte	0x00, 0xf0, 0x11, 0x00


	//----- nvinfo : EIATTR_KPARAM_INFO
	.align		4
.L_15:
        /*0018*/ 	.byte	0x04, 0x17
        /*001a*/ 	.short	(.L_17 - .L_16)
.L_16:
        /*001c*/ 	.word	0x00000000
        /*0020*/ 	.short	0x0005
        /*0022*/ 	.short	0x0020
        /*0024*/ 	.byte	0x00, 0xf5, 0x21, 0x00


	//----- nvinfo : EIATTR_KPARAM_INFO
	.align		4
.L_17:
        /*0028*/ 	.byte	0x04, 0x17
        /*002a*/ 	.short	(.L_19 - .L_18)
.L_18:
        /*002c*/ 	.word	0x00000000
        /*0030*/ 	.short	0x0004
        /*0032*/ 	.short	0x0018
        /*0034*/ 	.byte	0x00, 0xf5, 0x21, 0x00


	//----- nvinfo : EIATTR_KPARAM_INFO
	.align		4
.L_19:
        /*0038*/ 	.byte	0x04, 0x17
        /*003a*/ 	.short	(.L_21 - .L_20)
.L_20:
        /*003c*/ 	.word	0x00000000
        /*0040*/ 	.short	0x0003
        /*0042*/ 	.short	0x0010
        /*0044*/ 	.byte	0x00, 0xf5, 0x21, 0x00


	//----- nvinfo : EIATTR_KPARAM_INFO
	.align		4
.L_21:
        /*0048*/ 	.byte	0x04, 0x17
        /*004a*/ 	.short	(.L_23 - .L_22)
.L_22:
        /*004c*/ 	.word	0x00000000
        /*0050*/ 	.short	0x0002
        /*0052*/ 	.short	0x0008
        /*0054*/ 	.byte	0x00, 0xf5, 0x21, 0x00


	//----- nvinfo : EIATTR_KPARAM_INFO
	.align		4
.L_23:
        /*0058*/ 	.byte	0x04, 0x17
        /*005a*/ 	.short	(.L_25 - .L_24)
.L_24:
        /*005c*/ 	.word	0x00000000
        /*0060*/ 	.short	0x0001
        /*0062*/ 	.short	0x0004
        /*0064*/ 	.byte	0x00, 0xf0, 0x11, 0x00


	//----- nvinfo : EIATTR_KPARAM_INFO
	.align		4
.L_25:
        /*0068*/ 	.byte	0x04, 0x17
        /*006a*/ 	.short	(.L_27 - .L_26)
.L_26:
        /*006c*/ 	.word	0x00000000
        /*0070*/ 	.short	0x0000
        /*0072*/ 	.short	0x0000
        /*0074*/ 	.byte	0x00, 0xf0, 0x11, 0x00


	//----- nvinfo : EIATTR_SPARSE_MMA_MASK
	.align		4
.L_27:
        /*0078*/ 	.byte	0x03, 0x50
        /*007a*/ 	.short	0x0000


	//----- nvinfo : EIATTR_MAXREG_COUNT
	.align		4
        /*007c*/ 	.byte	0x03, 0x1b
        /*007e*/ 	.short	0x00ff


	//----- nvinfo : EIATTR_NUM_BARRIERS
	.align		4
        /*0080*/ 	.byte	0x02, 0x4c
        /*0082*/ 	.byte	0x01
	.zero		1


	//----- nvinfo : EIATTR_MERCURY_ISA_VERSION
	.align		4
        /*0084*/ 	.byte	0x03, 0x5f
        /*0086*/ 	.short	0x0101


	//----- nvinfo : EIATTR_VRC_CTA_INIT_COUNT
	.align		4
        /*0088*/ 	.byte	0x02, 0x4a
	.zero		1
	.zero		1


	//----- nvinfo : EIATTR_EXIT_INSTR_OFFSETS
	.align		4
        /*008c*/ 	.byte	0x04, 0x1c
        /*008e*/ 	.short	(.L_29 - .L_28)


	//   ....[0]....
.L_28:
        /*0090*/ 	.word	0x000008b0


	//   ....[1]....
        /*0094*/ 	.word	0x00000930


	//----- nvinfo : EIATTR_CRS_STACK_SIZE
	.align		4
.L_29:
        /*0098*/ 	.byte	0x04, 0x1e
        /*009a*/ 	.short	(.L_31 - .L_30)
.L_30:
        /*009c*/ 	.word	0x00000000


	//----- nvinfo : EIATTR_CBANK_PARAM_SIZE
	.align		4
.L_31:
        /*00a0*/ 	.byte	0x03, 0x19
        /*00a2*/ 	.short	0x002c


	//----- nvinfo : EIATTR_PARAM_CBANK
	.align		4
        /*00a4*/ 	.byte	0x04, 0x0a
        /*00a6*/ 	.short	(.L_33 - .L_32)
	.align		4
.L_32:
        /*00a8*/ 	.word	index@(.nv.constant0._Z11cuda_kerneliiPjS_S_S_i)
        /*00ac*/ 	.short	0x0380
        /*00ae*/ 	.short	0x002c


	//----- nvinfo : EIATTR_SW_WAR
	.align		4
.L_33:
        /*00b0*/ 	.byte	0x04, 0x36
        /*00b2*/ 	.short	(.L_35 - .L_34)
.L_34:
        /*00b4*/ 	.word	0x00000008
.L_35:


//--------------------- .nv.info._Z16sgpu_cuda_kerneliiPjS_S_S_i --------------------------
	.section	.nv.info._Z16sgpu_cuda_kerneliiPjS_S_S_i,"",@"SHT_CUDA_INFO"
	.sectionflags	@""
	.align	4


	//----- nvinfo : EIATTR_CUDA_API_VERSION
	.align		4
        /*0000*/ 	.byte	0x04, 0x37
        /*0002*/ 	.short	(.L_37 - .L_36)
.L_36:
        /*0004*/ 	.word	0x00000082


	//----- nvinfo : EIATTR_KPARAM_INFO
	.align		4
.L_37:
        /*0008*/ 	.byte	0x04, 0x17
        /*000a*/ 	.short	(.L_39 - .L_38)
.L_38:
        /*000c*/ 	.word	0x00000000
        /*0010*/ 	.short	0x0006
        /*0012*/ 	.short	0x0028
        /*0014*/ 	.byte	0x00, 0xf0, 0x11, 0x00


	//----- nvinfo : EIATTR_KPARAM_INFO
	.align		4
.L_39:
        /*0018*/ 	.byte	0x04, 0x17
        /*001a*/ 	.short	(.L_41 - .L_40)
.L_40:
        /*001c*/ 	.word	0x00000000
        /*0020*/ 	.short	0x0005
        /*0022*/ 	.short	0x0020
        /*0024*/ 	.byte	0x00, 0xf5, 0x21, 0x00


	//----- nvinfo : EIATTR_KPARAM_INFO
	.align		4
.L_41:
        /*0028*/ 	.byte	0x04, 0x17
        /*002a*/ 	.short	(.L_43 - .L_42)
.L_42:
        /*002c*/ 	.word	0x00000000
        /*0030*/ 	.short	0x0004
        /*0032*/ 	.short	0x0018
        /*0034*/ 	.byte	0x00, 0xf5, 0x21, 0x00


	//----- nvinfo : EIATTR_KPARAM_INFO
	.align		4
.L_43:
        /*0038*/ 	.byte	0x04, 0x17
        /*003a*/ 	.short	(.L_45 - .L_44)
.L_44:
        /*003c*/ 	.word	0x00000000
        /*0040*/ 	.short	0x0003
        /*0042*/ 	.short	0x0010
        /*0044*/ 	.byte	0x00, 0xf5, 0x21, 0x00


	//----- nvinfo : EIATTR_KPARAM_INFO
	.align		4
.L_45:
        /*0048*/ 	.byte	0x04, 0x17
        /*004a*/ 	.short	(.L_47 - .L_46)
.L_46:
        /*004c*/ 	.word	0x00000000
        /*0050*/ 	.short	0x0002
        /*0052*/ 	.short	0x0008
        /*0054*/ 	.byte	0x00, 0xf5, 0x21, 0x00


	//----- nvinfo : EIATTR_KPARAM_INFO
	.align		4
.L_47:
        /*0058*/ 	.byte	0x04, 0x17
        /*005a*/ 	.short	(.L_49 - .L_48)
.L_48:
        /*005c*/ 	.word	0x00000000
        /*0060*/ 	.short	0x0001
        /*0062*/ 	.short	0x0004
        /*0064*/ 	.byte	0x00, 0xf0, 0x11, 0x00


	//----- nvinfo : EIATTR_KPARAM_INFO
	.align		4
.L_49:
        /*0068*/ 	.byte	0x04, 0x17
        /*006a*/ 	.short	(.L_51 - .L_50)
.L_50:
        /*006c*/ 	.word	0x00000000
        /*0070*/ 	.short	0x0000
        /*0072*/ 	.short	0x0000
        /*0074*/ 	.byte	0x00, 0xf0, 0x11, 0x00


	//----- nvinfo : EIATTR_SPARSE_MMA_MASK
	.align		4
.L_51:
        /*0078*/ 	.byte	0x03, 0x50
        /*007a*/ 	.short	0x0000


	//----- nvinfo : EIATTR_MAXREG_COUNT
	.align		4
        /*007c*/ 	.byte	0x03, 0x1b
        /*007e*/ 	.short	0x00ff


	//----- nvinfo : EIATTR_NUM_BARRIERS
	.align		4
        /*0080*/ 	.byte	0x02, 0x4c
        /*0082*/ 	.byte	0x01
	.zero		1


	//----- nvinfo : EIATTR_MERCURY_ISA_VERSION
	.align		4
        /*0084*/ 	.byte	0x03, 0x5f
        /*0086*/ 	.short	0x0101


	//----- nvinfo : EIATTR_VRC_CTA_INIT_COUNT
	.align		4
        /*0088*/ 	.byte	0x02, 0x4a
	.zero		1
	.zero		1


	//----- nvinfo : EIATTR_EXIT_INSTR_OFFSETS
	.align		4
        /*008c*/ 	.byte	0x04, 0x1c
        /*008e*/ 	.short	(.L_53 - .L_52)


	//   ....[0]....
.L_52:
        /*0090*/ 	.word	0x000008a0


	//   ....[1]....
        /*0094*/ 	.word	0x00000920


	//----- nvinfo : EIATTR_CRS_STACK_SIZE
	.align		4
.L_53:
        /*0098*/ 	.byte	0x04, 0x1e
        /*009a*/ 	.short	(.L_55 - .L_54)
.L_54:
        /*009c*/ 	.word	0x00000000


	//----- nvinfo : EIATTR_CBANK_PARAM_SIZE
	.align		4
.L_55:
        /*00a0*/ 	.byte	0x03, 0x19
        /*00a2*/ 	.short	0x002c


	//----- nvinfo : EIATTR_PARAM_CBANK
	.align		4
        /*00a4*/ 	.byte	0x04, 0x0a
        /*00a6*/ 	.short	(.L_57 - .L_56)
	.align		4
.L_56:
        /*00a8*/ 	.word	index@(.nv.constant0._Z16sgpu_cuda_kerneliiPjS_S_S_i)
        /*00ac*/ 	.short	0x0380
        /*00ae*/ 	.short	0x002c


	//----- nvinfo : EIATTR_SW_WAR
	.align		4
.L_57:
        /*00b0*/ 	.byte	0x04, 0x36
        /*00b2*/ 	.short	(.L_59 - .L_58)
.L_58:
        /*00b4*/ 	.word	0x00000008
.L_59:


//--------------------- .nv.callgraph             --------------------------
	.section	.nv.callgraph,"",@"SHT_CUDA_CALLGRAPH"
	.align	4
	.sectionentsize	8
	.align		4
        /*0000*/ 	.word	0x00000000
	.align		4
        /*0004*/ 	.word	0xffffffff
	.align		4
        /*0008*/ 	.word	0x00000000
	.align		4
        /*000c*/ 	.word	0xfffffffe
	.align		4
        /*0010*/ 	.word	0x00000000
	.align		4
        /*0014*/ 	.word	0xfffffffd
	.align		4
        /*0018*/ 	.word	0x00000000
	.align		4
        /*001c*/ 	.word	0xfffffffc


//--------------------- .text._Z11cuda_kerneliiPjS_S_S_i --------------------------
	.section	.text._Z11cuda_kerneliiPjS_S_S_i,"ax",@progbits
	.align	128
        .global         _Z11cuda_kerneliiPjS_S_S_i
        .type           _Z11cuda_kerneliiPjS_S_S_i,@function
        .size           _Z11cuda_kerneliiPjS_S_S_i,(.L_x_18 - _Z11cuda_kerneliiPjS_S_S_i)
        .other          _Z11cuda_kerneliiPjS_S_S_i,@"STO_CUDA_ENTRY STV_DEFAULT"
_Z11cuda_kerneliiPjS_S_S_i:
.text._Z11cuda_kerneliiPjS_S_S_i:
[----:B------:R-:W-:Y:S01]  /*0000*/  LDC R1, c[0x0][0x37c] ;  /* 0x0000df00ff017b82 */ /* 0x000fe20000000800 */
[----:B------:R-:W0:Y:S01]  /*0010*/  S2R R3, SR_TID.X ;  /* 0x0000000000037919 */ /* 0x000e220000002100 */
[----:B------:R-:W0:Y:S01]  /*0020*/  LDCU UR5, c[0x0][0x360] ;  /* 0x00006c00ff0577ac */ /* 0x000e220008000800 */
[----:B------:R-:W-:Y:S01]  /*0030*/  MOV R4, 0x400 ;  /* 0x0000040000047802 */ /* 0x000fe20000000f00 */
[----:B------:R-:W-:Y:S01]  /*0040*/  BSSY.RECONVERGENT B0, `(.L_x_0) ;  /* 0x0000059000007945 */ /* 0x000fe20003800200 */
[----:B------:R-:W0:Y:S01]  /*0050*/  S2R R0, SR_CTAID.X ;  /* 0x0000000000007919 */ /* 0x000e220000002500 */
[----:B------:R-:W1:Y:S02]  /*0060*/  LDCU UR8, c[0x0][0x3a8] ;  /* 0x00007500ff0877ac */ /* 0x000e640008000800 */
[----:B------:R-:W-:Y:S01]  /*0070*/  VIADD R2, R4, 0x3c00 ;  /* 0x00003c0004027836 */ /* 0x000fe20000000000 */
[----:B------:R-:W2:Y:S01]  /*0080*/  S2R R17, SR_CgaCtaId ;  /* 0x0000000000117919 */ /* 0x000ea20000008800 */
[----:B------:R-:W3:Y:S01]  /*0090*/  LDCU UR4, c[0x0][0x380] ;  /* 0x00007000ff0477ac */ /* 0x000ee20008000800 */
[----:B------:R-:W4:Y:S01]  /*00a0*/  LDCU.64 UR6, c[0x0][0x358] ;  /* 0x00006b00ff0677ac */ /* 0x000f220008000a00 */
[----:B------:R-:W0:Y:S02]  /*00b0*/  LDCU UR9, c[0x0][0x384] ;  /* 0x00007080ff0977ac */ /* 0x000e240008000800 */
[----:B0-----:R-:W-:Y:S01]  /*00c0*/  IMAD R5, R0, UR5, R3 ;  /* 0x0000000500057c24 */ /* 0x001fe2000f8e0203 */
[----:B------:R-:W-:-:S02]  /*00d0*/  UMOV UR5, 0xffffffff ;  /* 0xffffffff00057882 */ /* 0x000fc40000000000 */
[----:B---3--:R-:W-:Y:S01]  /*00e0*/  USHF.L.U32 UR4, UR5, UR4, URZ ;  /* 0x0000000405047299 */ /* 0x008fe200080006ff */
[----:B--2---:R-:W-:Y:S02]  /*00f0*/  LEA R2, R17, R2, 0x18 ;  /* 0x0000000211027211 */ /* 0x004fe400078ec0ff */
[----:B-1----:R-:W-:-:S03]  /*0100*/  ISETP.GE.AND P0, PT, R5, UR8, PT ;  /* 0x0000000805007c0c */ /* 0x002fc6000bf06270 */
[----:B------:R-:W-:-:S10]  /*0110*/  IMAD R2, R3, 0x4, R2 ;  /* 0x0000000403027824 */ /* 0x000fd400078e0202 */
[----:B----4-:R-:W-:Y:S05]  /*0120*/  @P0 BRA `(.L_x_1) ;  /* 0x0000000400240947 */ /* 0x010fea0003800000 */
[----:B------:R-:W0:Y:S08]  /*0130*/  LDC.64 R8, c[0x0][0x390] ;  /* 0x0000e400ff087b82 */ /* 0x000e300000000a00 */
[----:B------:R-:W1:Y:S08]  /*0140*/  LDC.64 R10, c[0x0][0x398] ;  /* 0x0000e600ff0a7b82 */ /* 0x000e700000000a00 */
[----:B------:R-:W2:Y:S01]  /*0150*/  LDC.64 R6, c[0x0][0x388] ;  /* 0x0000e200ff067b82 */ /* 0x000ea20000000a00 */
[----:B0-----:R-:W-:-:S06]  /*0160*/  IMAD.WIDE R8, R5, 0x4, R8 ;  /* 0x0000000405087825 */ /* 0x001fcc00078e0208 */
[----:B------:R-:W3:Y:S01]  /*0170*/  LDG.E R8, desc[UR6][R8.64] ;  /* 0x0000000608087981 */ /* 0x000ee2000c1e1900 */
[----:B-1----:R-:W-:-:S06]  /*0180*/  IMAD.WIDE R10, R5, 0x4, R10 ;  /* 0x00000004050a7825 */ /* 0x002fcc00078e020a */
[----:B------:R-:W3:Y:S01]  /*0190*/  LDG.E R11, desc[UR6][R10.64] ;  /* 0x000000060a0b7981 */ /* 0x000ee2000c1e1900 */
[----:B--2---:R-:W-:-:S05]  /*01a0*/  IMAD.WIDE R6, R5, 0x4, R6 ;  /* 0x0000000405067825 */ /* 0x004fca00078e0206 */
[----:B------:R0:W3:Y:S01]  /*01b0*/  LDG.E R13, desc[UR6][R6.64] ;  /* 0x00000006060d7981 */ /* 0x0000e2000c1e1900 */
[C---:B------:R-:W-:Y:S01]  /*01c0*/  LEA R12, R17.reuse, R4, 0x18 ;  /* 0x00000004110c7211 */ /* 0x040fe200078ec0ff */
[C---:B------:R-:W-:Y:S02]  /*01d0*/  VIADD R5, R4.reuse, 0xf00 ;  /* 0x00000f0004057836 */ /* 0x040fe40000000000 */
[C---:B------:R-:W-:Y:S02]  /*01e0*/  VIADD R15, R4.reuse, 0x1e00 ;  /* 0x00001e00040f7836 */ /* 0x040fe40000000000 */
[----:B------:R-:W-:Y:S01]  /*01f0*/  VIADD R4, R4, 0x2d00 ;  /* 0x00002d0004047836 */ /* 0x000fe20000000000 */
[C---:B------:R-:W-:Y:S02]  /*0200*/  LEA R14, R17.reuse, R5, 0x18 ;  /* 0x00000005110e7211 */ /* 0x040fe400078ec0ff */
[C---:B------:R-:W-:Y:S02]  /*0210*/  LEA R16, R17.reuse, R15, 0x18 ;  /* 0x0000000f11107211 */ /* 0x040fe400078ec0ff */
[----:B------:R-:W-:Y:S01]  /*0220*/  LEA R18, R17, R4, 0x18 ;  /* 0x0000000411127211 */ /* 0x000fe200078ec0ff */
[----:B------:R-:W-:-:S02]  /*0230*/  IMAD R4, R3, 0x28, R12 ;  /* 0x0000002803047824 */ /* 0x000fc400078e020c */
[C---:B------:R-:W-:Y:S02]  /*0240*/  IMAD R5, R3.reuse, 0x28, R14 ;  /* 0x0000002803057824 */ /* 0x040fe400078e020e */
[C---:B0-----:R-:W-:Y:S02]  /*0250*/  IMAD R6, R3.reuse, 0x28, R16 ;  /* 0x0000002803067824 */ /* 0x041fe400078e0210 */
[----:B------:R-:W-:Y:S02]  /*0260*/  IMAD R7, R3, 0x28, R18 ;  /* 0x0000002803077824 */ /* 0x000fe400078e0212 */
[----:B------:R-:W-:Y:S01]  /*0270*/  HFMA2 R9, -RZ, RZ, 0, 0 ;  /* 0x00000000ff097431 */ /* 0x000fe200000001ff */
[----:B------:R-:W-:Y:S01]  /*0280*/  BSSY.RECONVERGENT B1, `(.L_x_2) ;  /* 0x0000031000017945 */ /* 0x000fe20003800200 */
[----:B------:R-:W-:Y:S01]  /*0290*/  IMAD.MOV.U32 R10, RZ, RZ, RZ ;  /* 0x000000ffff0a7224 */ /* 0x000fe200078e00ff */
[----:B---3--:R-:W-:Y:S01]  /*02a0*/  LOP3.LUT R12, R11, R8, R13, 0xfe, !PT ;  /* 0x000000080b0c7212 */ /* 0x008fe200078efe0d */
[----:B------:R0:W-:Y:S03]  /*02b0*/  STS [R4], R13 ;  /* 0x0000000d04007388 */ /* 0x0001e60000000800 */
[----:B------:R-:W-:Y:S01]  /*02c0*/  LOP3.LUT R12, R12, UR4, RZ, 0x3, !PT ;  /* 0x000000040c0c7c12 */ /* 0x000fe2000f8e03ff */
[----:B------:R0:W-:Y:S04]  /*02d0*/  STS [R5], R8 ;  /* 0x0000000805007388 */ /* 0x0001e80000000800 */
[----:B------:R0:W-:Y:S04]  /*02e0*/  STS [R6], R11 ;  /* 0x0000000b06007388 */ /* 0x0001e80000000800 */
[----:B------:R0:W-:Y:S02]  /*02f0*/  STS [R7], R12 ;  /* 0x0000000c07007388 */ /* 0x0001e40000000800 */
.L_x_6:
[----:B0-----:R-:W-:Y:S01]  /*0300*/  IMAD R17, R10, 0x4, R7 ;  /* 0x000000040a117824 */ /* 0x001fe200078e0207 */
[----:B------:R-:W-:Y:S01]  /*0310*/  BSSY.RECONVERGENT B2, `(.L_x_3) ;  /* 0x0000025000027945 */ /* 0x000fe20003800200 */
[----:B------:R-:W-:-:S03]  /*0320*/  IMAD.MOV.U32 R15, RZ, RZ, R10 ;  /* 0x000000ffff0f7224 */ /* 0x000fc600078e000a */
[----:B0-----:R-:W0:Y:S02]  /*0330*/  LDS R11, [R17] ;  /* 0x00000000110b7984 */ /* 0x001e240000000800 */
[----:B0-----:R-:W-:-:S13]  /*0340*/  ISETP.NE.AND P0, PT, R11, RZ, PT ;  /* 0x000000ff0b00720c */ /* 0x001fda0003f05270 */
[----:B------:R-:W-:Y:S01]  /*0350*/  @!P0 VIADD R10, R10, 0xffffffff ;  /* 0xffffffff0a0a8836 */ /* 0x000fe20000000000 */
[----:B------:R-:W-:Y:S06]  /*0360*/  @!P0 BRA `(.L_x_4) ;  /* 0x00000000007c8947 */ /* 0x000fec0003800000 */
[----:B------:R-:W-:-:S05]  /*0370*/  IMAD.MOV R8, RZ, RZ, -R11 ;  /* 0x000000ffff087224 */ /* 0x000fca00078e0a0b */
[----:B------:R-:W-:-:S04]  /*0380*/  LOP3.LUT R19, R11, R8, RZ, 0xc0, !PT ;  /* 0x000000080b137212 */ /* 0x000fc800078ec0ff */
[C---:B------:R-:W-:Y:S02]  /*0390*/  LOP3.LUT R8, R19.reuse, R11, RZ, 0x3c, !PT ;  /* 0x0000000b13087212 */ /* 0x040fe400078e3cff */
[----:B------:R-:W-:-:S03]  /*03a0*/  LOP3.LUT P0, RZ, R19, UR4, RZ, 0xc0, !PT ;  /* 0x0000000413ff7c12 */ /* 0x000fc6000f80c0ff */
[----:B------:R0:W-:Y:S10]  /*03b0*/  STS [R17], R8 ;  /* 0x0000000811007388 */ /* 0x0001f40000000800 */
[----:B0-----:R-:W-:Y:S05]  /*03c0*/  @P0 BRA `(.L_x_5) ;  /* 0x0000000000600947 */ /* 0x001fea0003800000 */
[----:B------:R-:W-:-:S05]  /*03d0*/  VIADD R18, R15, 0x1 ;  /* 0x000000010f127836 */ /* 0x000fca0000000000 */
[----:B------:R-:W-:-:S13]  /*03e0*/  ISETP.NE.AND P0, PT, R18, UR9, PT ;  /* 0x0000000912007c0c */ /* 0x000fda000bf05270 */
[----:B------:R-:W-:Y:S01]  /*03f0*/  @!P0 IADD3 R9, PT, PT, R9, 0x1, RZ ;  /* 0x0000000109098810 */ /* 0x000fe20007ffe0ff */
[----:B------:R-:W-:Y:S01]  /*0400*/  @!P0 VIADD R10, R15, 0xffffffff ;  /* 0xffffffff0f0a8836 */ /* 0x000fe20000000000 */
[----:B------:R-:W-:Y:S06]  /*0410*/  @!P0 BRA `(.L_x_4) ;  /* 0x0000000000508947 */ /* 0x000fec0003800000 */
[C---:B------:R-:W-:Y:S02]  /*0420*/  IMAD R8, R15.reuse, 0x4, R4 ;  /* 0x000000040f087824 */ /* 0x040fe400078e0204 */
[C---:B------:R-:W-:Y:S02]  /*0430*/  IMAD R12, R15.reuse, 0x4, R5 ;  /* 0x000000040f0c7824 */ /* 0x040fe400078e0205 */
[----:B------:R-:W-:Y:S01]  /*0440*/  IMAD R14, R15, 0x4, R6 ;  /* 0x000000040f0e7824 */ /* 0x000fe200078e0206 */
[----:B------:R-:W0:Y:S02]  /*0450*/  LDS R10, [R8] ;  /* 0x00000000080a7984 */ /* 0x000e240000000800 */
[----:B0-----:R-:W-:-:S05]  /*0460*/  LOP3.LUT R11, R10, R19, RZ, 0xfc, !PT ;  /* 0x000000130a0b7212 */ /* 0x001fca00078efcff */
[----:B------:R-:W-:Y:S04]  /*0470*/  STS [R8+0x4], R11 ;  /* 0x0000040b08007388 */ /* 0x000fe80000000800 */
[----:B------:R-:W0:Y:S02]  /*0480*/  LDS R10, [R12] ;  /* 0x000000000c0a7984 */ /* 0x000e240000000800 */
[----:B0-----:R-:W-:-:S05]  /*0490*/  LOP3.LUT R10, R10, R19, RZ, 0xfc, !PT ;  /* 0x000000130a0a7212 */ /* 0x001fca00078efcff */
[----:B------:R-:W-:-:S05]  /*04a0*/  IMAD.SHL.U32 R13, R10, 0x2, RZ ;  /* 0x000000020a0d7824 */ /* 0x000fca00078e00ff */
[----:B------:R-:W-:Y:S04]  /*04b0*/  STS [R12+0x4], R13 ;  /* 0x0000040d0c007388 */ /* 0x000fe80000000800 */
[----:B------:R-:W0:Y:S02]  /*04c0*/  LDS R10, [R14] ;  /* 0x000000000e0a7984 */ /* 0x000e240000000800 */
[----:B0-----:R-:W-:-:S04]  /*04d0*/  LOP3.LUT R10, R10, R19, RZ, 0xfc, !PT ;  /* 0x000000130a0a7212 */ /* 0x001fc800078efcff */
[----:B------:R-:W-:-:S04]  /*04e0*/  SHF.R.U32.HI R16, RZ, 0x1, R10 ;  /* 0x00000001ff107819 */ /* 0x000fc8000001160a */
[----:B------:R-:W-:Y:S01]  /*04f0*/  LOP3.LUT R10, R16, R11, R13, 0xfe, !PT ;  /* 0x0000000b100a7212 */ /* 0x000fe200078efe0d */
[----:B------:R0:W-:Y:S03]  /*0500*/  STS [R14+0x4], R16 ;  /* 0x000004100e007388 */ /* 0x0001e60000000800 */
[----:B------:R-:W-:Y:S02]  /*0510*/  LOP3.LUT R15, R10, UR4, RZ, 0x3, !PT ;  /* 0x000000040a0f7c12 */ /* 0x000fe4000f8e03ff */
[----:B------:R-:W-:-:S03]  /*0520*/  MOV R10, R18 ;  /* 0x00000012000a7202 */ /* 0x000fc60000000f00 */
[----:B------:R0:W-:Y:S01]  /*0530*/  STS [R17+0x4], R15 ;  /* 0x0000040f11007388 */ /* 0x0001e20000000800 */
[----:B------:R-:W-:Y:S05]  /*0540*/  BRA `(.L_x_4) ;  /* 0x0000000000047947 */ /* 0x000fea0003800000 */
.L_x_5:
[----:B------:R-:W-:-:S07]  /*0550*/  VIADD R10, R15, 0xffffffff ;  /* 0xffffffff0f0a7836 */ /* 0x000fce0000000000 */
.L_x_4:
[----:B------:R-:W-:Y:S05]  /*0560*/  BSYNC.RECONVERGENT B2 ;  /* 0x0000000000027941 */ /* 0x000fea0003800200 */
.L_x_3:
[----:B------:R-:W-:-:S13]  /*0570*/  ISETP.GT.AND P0, PT, R10, -0x1, PT ;  /* 0xffffffff0a00780c */ /* 0x000fda0003f04270 */
[----:B------:R-:W-:Y:S05]  /*0580*/  @P0 BRA `(.L_x_6) ;  /* 0xfffffffc005c0947 */ /* 0x000fea000383ffff */
[----:B------:R-:W-:Y:S05]  /*0590*/  BSYNC.RECONVERGENT B1 ;  /* 0x0000000000017941 */ /* 0x000fea0003800200 */
.L_x_2:
[----:B------:R1:W-:Y:S01]  /*05a0*/  STS [R2], R9 ;  /* 0x0000000902007388 */ /* 0x0003e20000000800 */
[----:B------:R-:W-:Y:S05]  /*05b0*/  BRA `(.L_x_7) ;  /* 0x0000000000047947 */ /* 0x000fea0003800000 */
.L_x_1:
[----:B------:R0:W-:Y:S02]  /*05c0*/  STS [R2], RZ ;  /* 0x000000ff02007388 */ /* 0x0001e40000000800 */
.L_x_7:
[----:B------:R-:W-:Y:S05]  /*05d0*/  BSYNC.RECONVERGENT B0 ;  /* 0x0000000000007941 */ /* 0x000fea0003800200 */
.L_x_0:
[----:B------:R-:W-:Y:S01]  /*05e0*/  BAR.SYNC.DEFER_BLOCKING 0x0 ;  /* 0x0000000000007b1d */ /* 0x000fe20000010000 */
[C---:B------:R-:W-:Y:S02]  /*05f0*/  LOP3.LUT P0, RZ, R3.reuse, 0x3e0, RZ, 0xc0, !PT ;  /* 0x000003e003ff7812 */ /* 0x040fe4000780c0ff */
[C---:B------:R-:W-:Y:S02]  /*0600*/  ISETP.GT.U32.AND P1, PT, R3.reuse, 0x1f, PT ;  /* 0x0000001f0300780c */ /* 0x040fe40003f24070 */
[----:B------:R-:W-:-:S13]  /*0610*/  ISETP.NE.AND P2, PT, R3, RZ, PT ;  /* 0x000000ff0300720c */ /* 0x000fda0003f45270 */
[----:B------:R-:W2:Y:S01]  /*0620*/  @!P2 S2R R6, SR_CgaCtaId ;  /* 0x000000000006a919 */ /* 0x000ea20000008800 */
[----:B------:R-:W-:Y:S04]  /*0630*/  @!P0 LDS R4, [R2+0x100] ;  /* 0x0001000002048984 */ /* 0x000fe80000000800 */
[----:B------:R-:W3:Y:S02]  /*0640*/  @!P0 LDS R5, [R2] ;  /* 0x0000000002058984 */ /* 0x000ee40000000800 */
[----:B---3--:R-:W-:-:S05]  /*0650*/  @!P0 IMAD.IADD R5, R4, 0x1, R5 ;  /* 0x0000000104058824 */ /* 0x008fca00078e0205 */
[----:B------:R-:W-:Y:S01]  /*0660*/  @!P0 STS [R2], R5 ;  /* 0x0000000502008388 */ /* 0x000fe20000000800 */
[----:B------:R-:W-:Y:S01]  /*0670*/  BAR.SYNC.DEFER_BLOCKING 0x0 ;  /* 0x0000000000007b1d */ /* 0x000fe20000010000 */
[----:B------:R-:W-:-:S05]  /*0680*/  ISETP.GT.U32.AND P0, PT, R3, 0xf, PT ;  /* 0x0000000f0300780c */ /* 0x000fca0003f04070 */
[----:B------:R-:W-:Y:S04]  /*0690*/  @!P1 LDS R4, [R2+0x80] ;  /* 0x0000800002049984 */ /* 0x000fe80000000800 */
[----:B------:R-:W3:Y:S02]  /*06a0*/  @!P1 LDS R7, [R2] ;  /* 0x0000000002079984 */ /* 0x000ee40000000800 */
[----:B---3--:R-:W-:-:S05]  /*06b0*/  @!P1 IMAD.IADD R7, R4, 0x1, R7 ;  /* 0x0000000104079824 */ /* 0x008fca00078e0207 */
[----:B------:R-:W-:Y:S01]  /*06c0*/  @!P1 STS [R2], R7 ;  /* 0x0000000702009388 */ /* 0x000fe20000000800 */
[----:B------:R-:W-:Y:S01]  /*06d0*/  BAR.SYNC.DEFER_BLOCKING 0x0 ;  /* 0x0000000000007b1d */ /* 0x000fe20000010000 */
[----:B------:R-:W-:-:S05]  /*06e0*/  ISETP.GT.U32.AND P1, PT, R3, 0x7, PT ;  /* 0x000000070300780c */ /* 0x000fca0003f24070 */
[----:B------:R-:W-:Y:S04]  /*06f0*/  @!P0 LDS R4, [R2+0x40] ;  /* 0x0000400002048984 */ /* 0x000fe80000000800 */
[----:B-1----:R-:W1:Y:S02]  /*0700*/  @!P0 LDS R9, [R2] ;  /* 0x0000000002098984 */ /* 0x002e640000000800 */
[----:B-1----:R-:W-:-:S05]  /*0710*/  @!P0 IMAD.IADD R9, R4, 0x1, R9 ;  /* 0x0000000104098824 */ /* 0x002fca00078e0209 */
[----:B------:R-:W-:Y:S01]  /*0720*/  @!P0 STS [R2], R9 ;  /* 0x0000000902008388 */ /* 0x000fe20000000800 */
[----:B------:R-:W-:Y:S01]  /*0730*/  BAR.SYNC.DEFER_BLOCKING 0x0 ;  /* 0x0000000000007b1d */ /* 0x000fe20000010000 */
[----:B------:R-:W-:-:S05]  /*0740*/  ISETP.GT.U32.AND P0, PT, R3, 0x3, PT ;  /* 0x000000030300780c */ /* 0x000fca0003f04070 */
[----:B------:R-:W-:Y:S04]  /*0750*/  @!P1 LDS R4, [R2+0x20] ;  /* 0x0000200002049984 */ /* 0x000fe80000000800 */
[----:B------:R-:W1:Y:S02]  /*0760*/  @!P1 LDS R5, [R2] ;  /* 0x0000000002059984 */ /* 0x000e640000000800 */
[----:B-1----:R-:W-:-:S05]  /*0770*/  @!P1 IADD3 R5, PT, PT, R4, R5, RZ ;  /* 0x0000000504059210 */ /* 0x002fca0007ffe0ff */
[----:B------:R1:W-:Y:S01]  /*0780*/  @!P1 STS [R2], R5 ;  /* 0x0000000502009388 */ /* 0x0003e20000000800 */
[----:B------:R-:W-:Y:S01]  /*0790*/  BAR.SYNC.DEFER_BLOCKING 0x0 ;  /* 0x0000000000007b1d */ /* 0x000fe20000010000 */
[----:B------:R-:W-:Y:S02]  /*07a0*/  ISETP.GT.U32.AND P1, PT, R3, 0x1, PT ;  /* 0x000000010300780c */ /* 0x000fe40003f24070 */
[----:B-1----:R-:W-:-:S04]  /*07b0*/  @!P2 MOV R5, 0x400 ;  /* 0x000004000005a802 */ /* 0x002fc80000000f00 */
[----:B--2---:R-:W-:Y:S01]  /*07c0*/  @!P2 LEA R9, R6, R5, 0x18 ;  /* 0x000000050609a211 */ /* 0x004fe200078ec0ff */
[----:B------:R-:W-:Y:S04]  /*07d0*/  @!P0 LDS R4, [R2+0x10] ;  /* 0x0000100002048984 */ /* 0x000fe80000000800 */
[----:B------:R-:W1:Y:S02]  /*07e0*/  @!P0 LDS R7, [R2] ;  /* 0x0000000002078984 */ /* 0x000e640000000800 */
[----:B-1----:R-:W-:-:S05]  /*07f0*/  @!P0 IMAD.IADD R7, R4, 0x1, R7 ;  /* 0x0000000104078824 */ /* 0x002fca00078e0207 */
[----:B------:R-:W-:Y:S01]  /*0800*/  @!P0 STS [R2], R7 ;  /* 0x0000000702008388 */ /* 0x000fe20000000800 */
[----:B------:R-:W-:Y:S06]  /*0810*/  BAR.SYNC.DEFER_BLOCKING 0x0 ;  /* 0x0000000000007b1d */ /* 0x000fec0000010000 */
[----:B------:R-:W-:Y:S04]  /*0820*/  @!P1 LDS R3, [R2+0x8] ;  /* 0x0000080002039984 */ /* 0x000fe80000000800 */
[----:B------:R-:W1:Y:S02]  /*0830*/  @!P1 LDS R4, [R2] ;  /* 0x0000000002049984 */ /* 0x000e640000000800 */
[----:B-1----:R-:W-:-:S05]  /*0840*/  @!P1 IMAD.IADD R3, R3, 0x1, R4 ;  /* 0x0000000103039824 */ /* 0x002fca00078e0204 */
[----:B------:R-:W-:Y:S01]  /*0850*/  @!P1 STS [R2], R3 ;  /* 0x0000000302009388 */ /* 0x000fe20000000800 */
[----:B------:R-:W-:Y:S06]  /*0860*/  BAR.SYNC.DEFER_BLOCKING 0x0 ;  /* 0x0000000000007b1d */ /* 0x000fec0000010000 */
[----:B------:R-:W1:Y:S02]  /*0870*/  @!P2 LDS.64 R4, [R9+0x3c00] ;  /* 0x003c00000904a984 */ /* 0x000e640000000a00 */
[----:B-1----:R-:W-:-:S05]  /*0880*/  @!P2 IMAD.IADD R4, R5, 0x1, R4 ;  /* 0x000000010504a824 */ /* 0x002fca00078e0204 */
[----:B------:R1:W-:Y:S01]  /*0890*/  @!P2 STS [R9+0x3c00], R4 ;  /* 0x003c00040900a388 */ /* 0x0003e20000000800 */
[----:B------:R-:W-:Y:S06]  /*08a0*/  BAR.SYNC.DEFER_BLOCKING 0x0 ;  /* 0x0000000000007b1d */ /* 0x000fec0000010000 */
[----:B------:R-:W-:Y:S05]  /*08b0*/  @P2 EXIT ;  /* 0x000000000000294d */ /* 0x000fea0003800000 */
[----:B------:R-:W2:Y:S01]  /*08c0*/  S2UR UR5, SR_CgaCtaId ;  /* 0x00000000000579c3 */ /* 0x000ea20000008800 */
[----:B------:R-:W-:-:S07]  /*08d0*/  UMOV UR4, 0x400 ;  /* 0x0000040000047882 */ /* 0x000fce0000000000 */
[----:B0-----:R-:W0:Y:S01]  /*08e0*/  LDC.64 R2, c[0x0][0x3a0] ;  /* 0x0000e800ff027b82 */ /* 0x001e220000000a00 */
[----:B--2---:R-:W-:Y:S01]  /*08f0*/  ULEA UR4, UR5, UR4, 0x18 ;  /* 0x0000000405047291 */ /* 0x004fe2000f8ec0ff */
[----:B0-----:R-:W-:-:S08]  /*0900*/  IMAD.WIDE.U32 R2, R0, 0x4, R2 ;  /* 0x0000000400027825 */ /* 0x001fd000078e0002 */
[----:B------:R-:W0:Y:S04]  /*0910*/  LDS R5, [UR4+0x3c00] ;  /* 0x003c0004ff057984 */ /* 0x000e280008000800 */
[----:B0-----:R-:W-:Y:S01]  /*0920*/  STG.E desc[UR6][R2.64], R5 ;  /* 0x0000000502007986 */ /* 0x001fe2000c101906 */
[----:B------:R-:W-:Y:S05]  /*0930*/  EXIT ;  /* 0x000000000000794d */ /* 0x000fea0003800000 */
.L_x_8:
[----:B------:R-:W-:-:S00]  /*0940*/  BRA `(.L_x_8) ;  /* 0xfffffffc00fc7947 */ /* 0x000fc0000383ffff */
[----:B------:R-:W-:-:S00]  /*0950*/  NOP ;  /* 0x0000000000007918 */ /* 0x000fc00000000000 */
        /* <DEDUP_REMOVED lines=10> */
.L_x_18:


//--------------------- .text._Z16sgpu_cuda_kerneliiPjS_S_S_i --------------------------
	.section	.text._Z16sgpu_cuda_kerneliiPjS_S_S_i,"ax",@progbits
	.align	128
        .global         _Z16sgpu_cuda_kerneliiPjS_S_S_i
        .type           _Z16sgpu_cuda_kerneliiPjS_S_S_i,@function
        .size           _Z16sgpu_cuda_kerneliiPjS_S_S_i,(.L_x_19 - _Z16sgpu_cuda_kerneliiPjS_S_S_i)
        .other          _Z16sgpu_cuda_kerneliiPjS_S_S_i,@"STO_CUDA_ENTRY STV_DEFAULT"
_Z16sgpu_cuda_kerneliiPjS_S_S_i:
.text._Z16sgpu_cuda_kerneliiPjS_S_S_i:
        /* <DEDUP_REMOVED lines=28> */
[C---:B------:R-:W-:Y:S02]  /*01c0*/  VIADD R5, R4.reuse, 0xf00 ;  /* 0x00000f0004057836 */ /* 0x040fe40000000000 */
[C---:B------:R-:W-:Y:S02]  /*01d0*/  VIADD R14, R4.reuse, 0x1e00 ;  /* 0x00001e00040e7836 */ /* 0x040fe40000000000 */
[----:B------:R-:W-:Y:S01]  /*01e0*/  VIADD R15, R4, 0x2d00 ;  /* 0x00002d00040f7836 */ /* 0x000fe20000000000 */
[C---:B------:R-:W-:Y:S02]  /*01f0*/  LEA R4, R17.reuse, R4, 0x18 ;  /* 0x0000000411047211 */ /* 0x040fe400078ec0ff */
[C---:B------:R-:W-:Y:S02]  /*0200*/  LEA R12, R17.reuse, R5, 0x18 ;  /* 0x00000005110c7211 */ /* 0x040fe400078ec0ff */
[----:B------:R-:W-:-:S02]  /*0210*/  LEA R14, R17, R14, 0x18 ;  /* 0x0000000e110e7211 */ /* 0x000fc400078ec0ff */
[----:B------:R-:W-:Y:S01]  /*0220*/  LEA R16, R17, R15, 0x18 ;  /* 0x0000000f11107211 */ /* 0x000fe200078ec0ff */
[C---:B------:R-:W-:Y:S02]  /*0230*/  IMAD R4, R3.reuse, 0x28, R4 ;  /* 0x0000002803047824 */ /* 0x040fe400078e0204 */
[C---:B------:R-:W-:Y:S02]  /*0240*/  IMAD R5, R3.reuse, 0x28, R12 ;  /* 0x0000002803057824 */ /* 0x040fe400078e020c */
[C---:B0-----:R-:W-:Y:S02]  /*0250*/  IMAD R6, R3.reuse, 0x28, R14 ;  /* 0x0000002803067824 */ /* 0x041fe400078e020e */
[----:B------:R-:W-:Y:S02]  /*0260*/  IMAD R7, R3, 0x28, R16 ;  /* 0x0000002803077824 */ /* 0x000fe400078e0210 */
[----:B------:R-:W-:Y:S01]  /*0270*/  HFMA2 R12, -RZ, RZ, 0, 0 ;  /* 0x00000000ff0c7431 */ /* 0x000fe200000001ff */
[----:B------:R-:W-:Y:S01]  /*0280*/  BSSY.RECONVERGENT B1, `(.L_x_11) ;  /* 0x0000030000017945 */ /* 0x000fe20003800200 */
[----:B------:R-:W-:Y:S01]  /*0290*/  IMAD.MOV.U32 R9, RZ, RZ, RZ ;  /* 0x000000ffff097224 */ /* 0x000fe200078e00ff */
[----:B---3--:R-:W-:Y:S01]  /*02a0*/  LOP3.LUT R10, R11, R8, R13, 0xfe, !PT ;  /* 0x000000080b0a7212 */ /* 0x008fe200078efe0d */
[----:B------:R0:W-:Y:S04]  /*02b0*/  STS [R4], R13 ;  /* 0x0000000d04007388 */ /* 0x0001e80000000800 */
[----:B------:R0:W-:Y:S04]  /*02c0*/  STS [R5], R8 ;  /* 0x0000000805007388 */ /* 0x0001e80000000800 */
[----:B------:R0:W-:Y:S04]  /*02d0*/  STS [R6], R11 ;  /* 0x0000000b06007388 */ /* 0x0001e80000000800 */
[----:B------:R0:W-:Y:S02]  /*02e0*/  STS [R7], R10 ;  /* 0x0000000a07007388 */ /* 0x0001e40000000800 */
.L_x_15:
[----:B0-----:R-:W-:Y:S01]  /*02f0*/  IMAD R17, R12, 0x4, R7 ;  /* 0x000000040c117824 */ /* 0x001fe200078e0207 */
[----:B------:R-:W-:Y:S01]  /*0300*/  BSSY.RECONVERGENT B2, `(.L_x_12) ;  /* 0x0000025000027945 */ /* 0x000fe20003800200 */
[----:B------:R-:W-:-:S03]  /*0310*/  IMAD.MOV.U32 R15, RZ, RZ, R12 ;  /* 0x000000ffff0f7224 */ /* 0x000fc600078e000c */
[----:B0-----:R-:W0:Y:S02]  /*0320*/  LDS R11, [R17] ;  /* 0x00000000110b7984 */ /* 0x001e240000000800 */
[----:B0-----:R-:W-:-:S04]  /*0330*/  LOP3.LUT R8, R11, UR4, RZ, 0xfc, !PT ;  /* 0x000000040b087c12 */ /* 0x001fc8000f8efcff */
[----:B------:R-:W-:-:S13]  /*0340*/  ISETP.NE.AND P0, PT, R8, -0x1, PT ;  /* 0xffffffff0800780c */ /* 0x000fda0003f05270 */
[----:B------:R-:W-:Y:S01]  /*0350*/  @!P0 VIADD R12, R12, 0xffffffff ;  /* 0xffffffff0c0c8836 */ /* 0x000fe20000000000 */
[----:B------:R-:W-:Y:S06]  /*0360*/  @!P0 BRA `(.L_x_13) ;  /* 0x0000000000788947 */ /* 0x000fec0003800000 */
[----:B------:R-:W-:-:S04]  /*0370*/  IADD3 R8, PT, PT, R11, 0x1, RZ ;  /* 0x000000010b087810 */ /* 0x000fc80007ffe0ff */
[CC--:B------:R-:W-:Y:S02]  /*0380*/  LOP3.LUT R10, R8.reuse, R11.reuse, RZ, 0xfc, !PT ;  /* 0x0000000b080a7212 */ /* 0x0c0fe400078efcff */
[----:B------:R-:W-:-:S03]  /*0390*/  LOP3.LUT R19, R8, R11, RZ, 0x30, !PT ;  /* 0x0000000b08137212 */ /* 0x000fc600078e30ff */
[----:B------:R0:W-:Y:S01]  /*03a0*/  STS [R17], R10 ;  /* 0x0000000a11007388 */ /* 0x0001e20000000800 */
[----:B------:R-:W-:-:S13]  /*03b0*/  LOP3.LUT P0, RZ, R19, UR4, RZ, 0x30, !PT ;  /* 0x0000000413ff7c12 */ /* 0x000fda000f8030ff */
[----:B0-----:R-:W-:Y:S05]  /*03c0*/  @!P0 BRA `(.L_x_14) ;  /* 0x00000000005c8947 */ /* 0x001fea0003800000 */
[----:B------:R-:W-:-:S05]  /*03d0*/  VIADD R18, R15, 0x1 ;  /* 0x000000010f127836 */ /* 0x000fca0000000000 */
[----:B------:R-:W-:-:S13]  /*03e0*/  ISETP.NE.AND P0, PT, R18, UR9, PT ;  /* 0x0000000912007c0c */ /* 0x000fda000bf05270 */
[----:B------:R-:W-:Y:S02]  /*03f0*/  @!P0 VIADD R9, R9, 0x1 ;  /* 0x0000000109098836 */ /* 0x000fe40000000000 */
[----:B------:R-:W-:Y:S01]  /*0400*/  @!P0 VIADD R12, R15, 0xffffffff ;  /* 0xffffffff0f0c8836 */ /* 0x000fe20000000000 */
[----:B------:R-:W-:Y:S06]  /*0410*/  @!P0 BRA `(.L_x_13) ;  /* 0x00000000004c8947 */ /* 0x000fec0003800000 */
[C---:B------:R-:W-:Y:S02]  /*0420*/  IMAD R8, R15.reuse, 0x4, R4 ;  /* 0x000000040f087824 */ /* 0x040fe400078e0204 */
[----:B------:R-:W-:-:S03]  /*0430*/  IMAD R14, R15, 0x4, R6 ;  /* 0x000000040f0e7824 */ /* 0x000fc600078e0206 */
[----:B------:R-:W0:Y:S02]  /*0440*/  LDS R10, [R8] ;  /* 0x00000000080a7984 */ /* 0x000e240000000800 */
[----:B0-----:R-:W-:Y:S02]  /*0450*/  LOP3.LUT R11, R10, R19, RZ, 0xfc, !PT ;  /* 0x000000130a0b7212 */ /* 0x001fe400078efcff */
[----:B------:R-:W-:-:S03]  /*0460*/  LEA R10, R15, R5, 0x2 ;  /* 0x000000050f0a7211 */ /* 0x000fc600078e10ff */
[----:B------:R-:W-:Y:S04]  /*0470*/  STS [R8+0x4], R11 ;  /* 0x0000040b08007388 */ /* 0x000fe80000000800 */
[----:B------:R-:W0:Y:S02]  /*0480*/  LDS R12, [R10] ;  /* 0x000000000a0c7984 */ /* 0x000e240000000800 */
[----:B0-----:R-:W-:-:S05]  /*0490*/  LOP3.LUT R12, R12, R19, RZ, 0xfc, !PT ;  /* 0x000000130c0c7212 */ /* 0x001fca00078efcff */
[----:B------:R-:W-:-:S05]  /*04a0*/  IMAD.SHL.U32 R13, R12, 0x2, RZ ;  /* 0x000000020c0d7824 */ /* 0x000fca00078e00ff */
[----:B------:R-:W-:Y:S04]  /*04b0*/  STS [R10+0x4], R13 ;  /* 0x0000040d0a007388 */ /* 0x000fe80000000800 */
[----:B------:R-:W0:Y:S02]  /*04c0*/  LDS R12, [R14] ;  /* 0x000000000e0c7984 */ /* 0x000e240000000800 */
[----:B0-----:R-:W-:-:S04]  /*04d0*/  LOP3.LUT R12, R12, R19, RZ, 0xfc, !PT ;  /* 0x000000130c0c7212 */ /* 0x001fc800078efcff */
[----:B------:R-:W-:Y:S01]  /*04e0*/  SHF.R.U32.HI R16, RZ, 0x1, R12 ;  /* 0x00000001ff107819 */ /* 0x000fe2000001160c */
[----:B------:R-:W-:-:S03]  /*04f0*/  IMAD.MOV.U32 R12, RZ, RZ, R18 ;  /* 0x000000ffff0c7224 */ /* 0x000fc600078e0012 */
[----:B------:R-:W-:Y:S01]  /*0500*/  LOP3.LUT R15, R16, R11, R13, 0xfe, !PT ;  /* 0x0000000b100f7212 */ /* 0x000fe200078efe0d */
[----:B------:R0:W-:Y:S04]  /*0510*/  STS [R14+0x4], R16 ;  /* 0x000004100e007388 */ /* 0x0001e80000000800 */
[----:B------:R0:W-:Y:S01]  /*0520*/  STS [R17+0x4], R15 ;  /* 0x0000040f11007388 */ /* 0x0001e20000000800 */
[----:B------:R-:W-:Y:S05]  /*0530*/  BRA `(.L_x_13) ;  /* 0x0000000000047947 */ /* 0x000fea0003800000 */
.L_x_14:
[----:B------:R-:W-:-:S07]  /*0540*/  VIADD R12, R15, 0xffffffff ;  /* 0xffffffff0f0c7836 */ /* 0x000fce0000000000 */
.L_x_13:
[----:B------:R-:W-:Y:S05]  /*0550*/  BSYNC.RECONVERGENT B2 ;  /* 0x0000000000027941 */ /* 0x000fea0003800200 */
.L_x_12:
[----:B------:R-:W-:-:S13]  /*0560*/  ISETP.GT.AND P0, PT, R12, -0x1, PT ;  /* 0xffffffff0c00780c */ /* 0x000fda0003f04270 */
[----:B------:R-:W-:Y:S05]  /*0570*/  @P0 BRA `(.L_x_15) ;  /* 0xfffffffc005c0947 */ /* 0x000fea000383ffff */
[----:B------:R-:W-:Y:S05]  /*0580*/  BSYNC.RECONVERGENT B1 ;  /* 0x0000000000017941 */ /* 0x000fea0003800200 */
.L_x_11:
[----:B------:R1:W-:Y:S01]  /*0590*/  STS [R2], R9 ;  /* 0x0000000902007388 */ /* 0x0003e20000000800 */
[----:B------:R-:W-:Y:S05]  /*05a0*/  BRA `(.L_x_16) ;  /* 0x0000000000047947 */ /* 0x000fea0003800000 */
.L_x_10:
[----:B------:R0:W-:Y:S02]  /*05b0*/  STS [R2], RZ ;  /* 0x000000ff02007388 */ /* 0x0001e40000000800 */
.L_x_16:
[----:B------:R-:W-:Y:S05]  /*05c0*/  BSYNC.RECONVERGENT B0 ;  /* 0x0000000000007941 */ /* 0x000fea0003800200 */
.L_x_9:
[----:B------:R-:W-:Y:S01]  /*05d0*/  BAR.SYNC.DEFER_BLOCKING 0x0 ;  /* 0x0000000000007b1d */ /* 0x000fe20000010000 */
[C---:B------:R-:W-:Y:S02]  /*05e0*/  LOP3.LUT P0, RZ, R3.reuse, 0x3e0, RZ, 0xc0, !PT ;  /* 0x000003e003ff7812 */ /* 0x040fe4000780c0ff */
[C---:B------:R-:W-:Y:S02]  /*05f0*/  ISETP.GT.U32.AND P1, PT, R3.reuse, 0x1f, PT ;  /* 0x0000001f0300780c */ /* 0x040fe40003f24070 */
[----:B------:R-:W-:-:S13]  /*0600*/  ISETP.NE.AND P2, PT, R3, RZ, PT ;  /* 0x000000ff0300720c */ /* 0x000fda0003f45270 */
[----:B------:R-:W2:Y:S01]  /*0610*/  @!P2 S2R R6, SR_CgaCtaId ;  /* 0x000000000006a919 */ /* 0x000ea20000008800 */
[----:B------:R-:W-:Y:S04]  /*0620*/  @!P0 LDS R4, [R2+0x100] ;  /* 0x0001000002048984 */ /* 0x000fe80000000800 */
[----:B------:R-:W3:Y:S02]  /*0630*/  @!P0 LDS R5, [R2] ;  /* 0x0000000002058984 */ /* 0x000ee40000000800 */
[----:B---3--:R-:W-:-:S05]  /*0640*/  @!P0 IADD3 R5, PT, PT, R4, R5, RZ ;  /* 0x0000000504058210 */ /* 0x008fca0007ffe0ff */
        /* <DEDUP_REMOVED lines=17> */
[----:B-1----:R-:W-:-:S05]  /*0760*/  @!P1 IMAD.IADD R5, R4, 0x1, R5 ;  /* 0x0000000104059824 */ /* 0x002fca00078e0205 */
[----:B------:R1:W-:Y:S01]  /*0770*/  @!P1 STS [R2], R5 ;  /* 0x0000000502009388 */ /* 0x0003e20000000800 */
[----:B------:R-:W-:Y:S01]  /*0780*/  BAR.SYNC.DEFER_BLOCKING 0x0 ;  /* 0x0000000000007b1d */ /* 0x000fe20000010000 */
[----:B------:R-:W-:Y:S02]  /*0790*/  ISETP.GT.U32.AND P1, PT, R3, 0x1, PT ;  /* 0x000000010300780c */ /* 0x000fe40003f24070 */
[----:B-1----:R-:W-:-:S04]  /*07a0*/  @!P2 MOV R5, 0x400 ;  /* 0x000004000005a802 */ /* 0x002fc80000000f00 */
[----:B--2---:R-:W-:Y:S01]  /*07b0*/  @!P2 LEA R9, R6, R5, 0x18 ;  /* 0x000000050609a211 */ /* 0x004fe200078ec0ff */
[----:B------:R-:W-:Y:S04]  /*07c0*/  @!P0 LDS R4, [R2+0x10] ;  /* 0x0000100002048984 */ /* 0x000fe80000000800 */
[----:B------:R-:W1:Y:S02]  /*07d0*/  @!P0 LDS R7, [R2] ;  /* 0x0000000002078984 */ /* 0x000e640000000800 */
[----:B-1----:R-:W-:-:S05]  /*07e0*/  @!P0 IADD3 R7, PT, PT, R4, R7, RZ ;  /* 0x0000000704078210 */ /* 0x002fca0007ffe0ff */
        /* <DEDUP_REMOVED lines=20> */
.L_x_17:
        /* <DEDUP_REMOVED lines=13> */
.L_x_19:


//--------------------- .nv.shared._Z11cuda_kerneliiPjS_S_S_i --------------------------
	.section	.nv.shared._Z11cuda_kerneliiPjS_S_S_i,"aw",@nobits
	.sectionflags	@""
	.align	4
.nv.shared._Z11cuda_kerneliiPjS_S_S_i:
	.zero		16768


//--------------------- .nv.shared.reserved.0     --------------------------
	.section	.nv.shared.reserved.0,"aw",@nobits
	.weak		__nv_reservedSMEM_offset_0_alias
	.size		__nv_reservedSMEM_offset_0_alias, 0, 64
	.other		__nv_reservedSMEM_offset_0_alias,@"STO_CUDA_RESERVED_SHARED STV_DEFAULT"
__nv_reservedSMEM_offset_0_alias:
	.zero		0
	.zero		64


//--------------------- .nv.shared._Z16sgpu_cuda_kerneliiPjS_S_S_i --------------------------
	.section	.nv.shared._Z16sgpu_cuda_kerneliiPjS_S_S_i,"aw",@nobits
	.sectionflags	@""
	.align	4
.nv.shared._Z16sgpu_cuda_kerneliiPjS_S_S_i:
	.zero		16768


//--------------------- .nv.constant0._Z11cuda_kerneliiPjS_S_S_i --------------------------
	.section	.nv.constant0._Z11cuda_kerneliiPjS_S_S_i,"a",@progbits
	.sectionflags	@""
	.align	4
.nv.constant0._Z11cuda_kerneliiPjS_S_S_i:
	.zero		940


//--------------------- .nv.constant0._Z16sgpu_cuda_kerneliiPjS_S_S_i --------------------------
	.section	.nv.constant0._Z16sgpu_cuda_kerneliiPjS_S_S_i,"a",@progbits
	.sectionflags	@""
	.align	4
.nv.constant0._Z16sgpu_cuda_kerneliiPjS_S_S_i:
	.zero		940


//--------------------- SYMBOLS --------------------------

	.type		.nv.reservedSmem.offset0,@object
	.size		.nv.reservedSmem.offset0,0x4
	.type		.nv.reservedSmem.cap,@object
	.size		.nv.reservedSmem.cap,0x4
